	.headerflags	@"EF_CUDA_TEXMODE_UNIFIED EF_CUDA_64BIT_ADDRESS EF_CUDA_ACCELERATORS EF_CUDA_SM90 EF_CUDA_VIRTUAL_SM(EF_CUDA_SM90)"
	.elftype	@"ET_EXEC"


//--------------------- .nv.info                  --------------------------
	.section	.nv.info,"",@"SHT_CUDA_INFO"
	.align	4


	//----- nvinfo : EIATTR_REGCOUNT
	.align		4
        /*0000*/ 	.byte	0x04, 0x2f
        /*0002*/ 	.short	(.L_3 - .L_2)
	.align		4
.L_2:
        /*0004*/ 	.word	index@(triton_poi_fused__native_batch_norm_legit_no_training_relu_22)
        /*0008*/ 	.word	0x00000012


	//----- nvinfo : EIATTR_MIN_STACK_SIZE
	.align		4
.L_3:
        /*000c*/ 	.byte	0x04, 0x12
        /*000e*/ 	.short	(.L_5 - .L_4)
	.align		4
.L_4:
        /*0010*/ 	.word	index@(triton_poi_fused__native_batch_norm_legit_no_training_relu_22)
        /*0014*/ 	.word	0x00000000


	//----- nvinfo : EIATTR_FRAME_SIZE
	.align		4
.L_5:
        /*0018*/ 	.byte	0x04, 0x11
        /*001a*/ 	.short	(.L_7 - .L_6)
	.align		4
.L_6:
        /*001c*/ 	.word	index@(triton_poi_fused__native_batch_norm_legit_no_training_relu_22)
        /*0020*/ 	.word	0x00000000


	//----- nvinfo : EIATTR_MIN_STACK_SIZE
	.align		4
.L_7:
        /*0024*/ 	.byte	0x04, 0x12
        /*0026*/ 	.short	(.L_9 - .L_8)
	.align		4
.L_8:
        /*0028*/ 	.word	index@(triton_poi_fused__native_batch_norm_legit_no_training_relu_22)
        /*002c*/ 	.word	0x00000000
.L_9:


//--------------------- .nv.info.triton_poi_fused__native_batch_norm_legit_no_training_relu_22 --------------------------
	.section	.nv.info.triton_poi_fused__native_batch_norm_legit_no_training_relu_22,"",@"SHT_CUDA_INFO"
	.sectionflags	@""
	.align	4


	//----- nvinfo : EIATTR_CUDA_API_VERSION
	.align		4
        /*0000*/ 	.byte	0x04, 0x37
        /*0002*/ 	.short	(.L_11 - .L_10)
.L_10:
        /*0004*/ 	.word	0x0000007c


	//----- nvinfo : EIATTR_KPARAM_INFO
	.align		4
.L_11:
        /*0008*/ 	.byte	0x04, 0x17
        /*000a*/ 	.short	(.L_13 - .L_12)
.L_12:
        /*000c*/ 	.word	0x00000000
        /*0010*/ 	.short	0x0006
        /*0012*/ 	.short	0x0030
        /*0014*/ 	.byte	0x00, 0xf0, 0x11, 0x00


	//----- nvinfo : EIATTR_KPARAM_INFO
	.align		4
.L_13:
        /*0018*/ 	.byte	0x04, 0x17
        /*001a*/ 	.short	(.L_15 - .L_14)
.L_14:
        /*001c*/ 	.word	0x00000000
        /*0020*/ 	.short	0x0005
        /*0022*/ 	.short	0x0028
        /*0024*/ 	.byte	0x00, 0xf4, 0x21, 0x00


	//----- nvinfo : EIATTR_KPARAM_INFO
	.align		4
.L_15:
        /*0028*/ 	.byte	0x04, 0x17
        /*002a*/ 	.short	(.L_17 - .L_16)
.L_16:
        /*002c*/ 	.word	0x00000000
        /*0030*/ 	.short	0x0004
        /*0032*/ 	.short	0x0020
        /*0034*/ 	.byte	0x00, 0xf4, 0x21, 0x00


	//----- nvinfo : EIATTR_KPARAM_INFO
	.align		4
.L_17:
        /*0038*/ 	.byte	0x04, 0x17
        /*003a*/ 	.short	(.L_19 - .L_18)
.L_18:
        /*003c*/ 	.word	0x00000000
        /*0040*/ 	.short	0x0003
        /*0042*/ 	.short	0x0018
        /*0044*/ 	.byte	0x00, 0xf4, 0x21, 0x00


	//----- nvinfo : EIATTR_KPARAM_INFO
	.align		4
.L_19:
        /*0048*/ 	.byte	0x04, 0x17
        /*004a*/ 	.short	(.L_21 - .L_20)
.L_20:
        /*004c*/ 	.word	0x00000000
        /*0050*/ 	.short	0x0002
        /*0052*/ 	.short	0x0010
        /*0054*/ 	.byte	0x00, 0xf4, 0x21, 0x00


	//----- nvinfo : EIATTR_KPARAM_INFO
	.align		4
.L_21:
        /*0058*/ 	.byte	0x04, 0x17
        /*005a*/ 	.short	(.L_23 - .L_22)
.L_22:
        /*005c*/ 	.word	0x00000000
        /*0060*/ 	.short	0x0001
        /*0062*/ 	.short	0x0008
        /*0064*/ 	.byte	0x00, 0xf4, 0x21, 0x00


	//----- nvinfo : EIATTR_KPARAM_INFO
	.align		4
.L_23:
        /*0068*/ 	.byte	0x04, 0x17
        /*006a*/ 	.short	(.L_25 - .L_24)
.L_24:
        /*006c*/ 	.word	0x00000000
        /*0070*/ 	.short	0x0000
        /*0072*/ 	.short	0x0000
        /*0074*/ 	.byte	0x00, 0xf4, 0x21, 0x00


	//----- nvinfo : EIATTR_SPARSE_MMA_MASK
	.align		4
.L_25:
        /*0078*/ 	.byte	0x03, 0x50
        /*007a*/ 	.short	0x0000


	//----- nvinfo : EIATTR_MAXREG_COUNT
	.align		4
        /*007c*/ 	.byte	0x03, 0x1b
        /*007e*/ 	.short	0x00ff


	//----- nvinfo : EIATTR_EXIT_INSTR_OFFSETS
	.align		4
        /*0080*/ 	.byte	0x04, 0x1c
        /*0082*/ 	.short	(.L_27 - .L_26)


	//   ....[0]....
.L_26:
        /*0084*/ 	.word	0x000003d0


	//----- nvinfo : EIATTR_REQNTID
	.align		4
.L_27:
        /*0088*/ 	.byte	0x04, 0x10
        /*008a*/ 	.short	(.L_29 - .L_28)
.L_28:
        /*008c*/ 	.word	0x00000080
        /*0090*/ 	.word	0x00000001
        /*0094*/ 	.word	0x00000001


	//----- nvinfo : EIATTR_CBANK_PARAM_SIZE
	.align		4
.L_29:
        /*0098*/ 	.byte	0x03, 0x19
        /*009a*/ 	.short	0x0034


	//----- nvinfo : EIATTR_PARAM_CBANK
	.align		4
        /*009c*/ 	.byte	0x04, 0x0a
        /*009e*/ 	.short	(.L_31 - .L_30)
	.align		4
.L_30:
        /*00a0*/ 	.word	index@(.nv.constant0.triton_poi_fused__native_batch_norm_legit_no_training_relu_22)
        /*00a4*/ 	.short	0x0210
        /*00a6*/ 	.short	0x0034


	//----- nvinfo : EIATTR_SW_WAR
	.align		4
.L_31:
        /*00a8*/ 	.byte	0x04, 0x36
        /*00aa*/ 	.short	(.L_33 - .L_32)
.L_32:
        /*00ac*/ 	.word	0x00000008
.L_33:


//--------------------- .nv.callgraph             --------------------------
	.section	.nv.callgraph,"",@"SHT_CUDA_CALLGRAPH"
	.align	4
	.sectionentsize	8
	.align		4
        /*0000*/ 	.word	0x00000000
	.align		4
        /*0004*/ 	.word	0xffffffff
	.align		4
        /*0008*/ 	.word	0x00000000
	.align		4
        /*000c*/ 	.word	0xfffffffe
	.align		4
        /*0010*/ 	.word	0x00000000
	.align		4
        /*0014*/ 	.word	0xfffffffd
	.align		4
        /*0018*/ 	.word	0x00000000
	.align		4
        /*001c*/ 	.word	0xfffffffc


//--------------------- .nv.constant4             --------------------------
	.section	.nv.constant4,"a",@progbits
	.align	8
	.align		8
.nv.constant4:
        /*0000*/ 	.dword	_$_str
	.align		8
        /*0008*/ 	.dword	_$_str_$_2


//--------------------- .text.triton_poi_fused__native_batch_norm_legit_no_training_relu_22 --------------------------
	.section	.text.triton_poi_fused__native_batch_norm_legit_no_training_relu_22,"ax",@progbits
	.align	128
        .global         triton_poi_fused__native_batch_norm_legit_no_training_relu_22
        .type           triton_poi_fused__native_batch_norm_legit_no_training_relu_22,@function
        .size           triton_poi_fused__native_batch_norm_legit_no_training_relu_22,(.L_x_1 - triton_poi_fused__native_batch_norm_legit_no_training_relu_22)
        .other          triton_poi_fused__native_batch_norm_legit_no_training_relu_22,@"STO_CUDA_ENTRY STV_DEFAULT"
triton_poi_fused__native_batch_norm_legit_no_training_relu_22:
.text.triton_poi_fused__native_batch_norm_legit_no_training_relu_22:
[----:B------:R-:W-:Y:S01]  /*0000*/  LDC R1, c[0x0][0x28] ;  /* 0x00000a00ff017b82 */ /* 0x000fe20000000800 */
[----:B------:R-:W1:Y:S07]  /*0010*/  S2R R0, SR_TID.X ;  /* 0x0000000000007919 */ /* 0x000e6e0000002100 */
[----:B------:R-:W2:Y:S01]  /*0020*/  LDC.64 R2, c[0x0][0x220] ;  /* 0x00008800ff027b82 */ /* 0x000ea20000000a00 */
[----:B------:R-:W-:Y:S01]  /*0030*/  ULDC.64 UR4, c[0x0][0x208] ;  /* 0x0000820000047ab9 */ /* 0x000fe20000000a00 */
[----:B------:R-:W3:Y:S06]  /*0040*/  S2R R7, SR_CTAID.X ;  /* 0x0000000000077919 */ /* 0x000eec0000002500 */
[----:B------:R-:W4:Y:S08]  /*0050*/  LDC.64 R8, c[0x0][0x228] ;  /* 0x00008a00ff087b82 */ /* 0x000f300000000a00 */
[----:B------:R-:W5:Y:S01]  /*0060*/  LDC.64 R10, c[0x0][0x230] ;  /* 0x00008c00ff0a7b82 */ /* 0x000f620000000a00 */
[----:B-1----:R-:W-:-:S02]  /*0070*/  SHF.L.U32 R0, R0, 0x1, RZ ;  /* 0x0000000100007819 */ /* 0x002fc400000006ff */
[----:B---3--:R-:W-:Y:S02]  /*0080*/  SHF.R.S32.HI R5, RZ, 0x17, R7 ;  /* 0x00000017ff057819 */ /* 0x008fe40000011407 */
[----:B------:R-:W-:Y:S02]  /*0090*/  LOP3.LUT R0, R0, 0xfe, RZ, 0xc0, !PT ;  /* 0x000000fe00007812 */ /* 0x000fe400078ec0ff */
[----:B------:R-:W-:Y:S02]  /*00a0*/  SGXT R5, R5, 0x1 ;  /* 0x000000010505781a */ /* 0x000fe40000000200 */
[----:B------:R-:W-:Y:S02]  /*00b0*/  LEA R0, R7, R0, 0x8 ;  /* 0x0000000007007211 */ /* 0x000fe400078e40ff */
[----:B------:R-:W1:Y:S02]  /*00c0*/  LDC.64 R6, c[0x0][0x218] ;  /* 0x00008600ff067b82 */ /* 0x000e640000000a00 */
[----:B------:R-:W-:-:S04]  /*00d0*/  LEA.HI R5, R5, R0, RZ, 0x5 ;  /* 0x0000000005057211 */ /* 0x000fc800078f28ff */
[----:B------:R-:W-:-:S04]  /*00e0*/  LOP3.LUT R5, R5, 0xffffffe0, RZ, 0xc0, !PT ;  /* 0xffffffe005057812 */ /* 0x000fc800078ec0ff */
[----:B------:R-:W-:Y:S02]  /*00f0*/  IADD3 R13, R0, -R5, RZ ;  /* 0x80000005000d7210 */ /* 0x000fe40007ffe0ff */
[----:B------:R-:W3:Y:S03]  /*0100*/  LDC.64 R4, c[0x0][0x210] ;  /* 0x00008400ff047b82 */ /* 0x000ee60000000a00 */
[----:B--2---:R-:W-:-:S06]  /*0110*/  IMAD.WIDE R2, R13, 0x4, R2 ;  /* 0x000000040d027825 */ /* 0x004fcc00078e0202 */
[----:B------:R-:W2:Y:S01]  /*0120*/  LDG.E.EL.64 R2, desc[UR4][R2.64] ;  /* 0x0000000402027981 */ /* 0x000ea2000c2e1b00 */
[----:B-1----:R-:W-:-:S04]  /*0130*/  IMAD.WIDE R6, R13, 0x4, R6 ;  /* 0x000000040d067825 */ /* 0x002fc800078e0206 */
[C---:B----4-:R-:W-:Y:S02]  /*0140*/  IMAD.WIDE R8, R13.reuse, 0x4, R8 ;  /* 0x000000040d087825 */ /* 0x050fe400078e0208 */
[----:B------:R-:W4:Y:S02]  /*0150*/  LDG.E.EL.64 R6, desc[UR4][R6.64] ;  /* 0x0000000406067981 */ /* 0x000f24000c2e1b00 */
[----:B-----5:R-:W-:Y:S02]  /*0160*/  IMAD.WIDE R10, R13, 0x4, R10 ;  /* 0x000000040d0a7825 */ /* 0x020fe400078e020a */
[----:B------:R-:W5:Y:S02]  /*0170*/  LDG.E.EL.64 R8, desc[UR4][R8.64] ;  /* 0x0000000408087981 */ /* 0x000f64000c2e1b00 */
[----:B---3--:R-:W-:Y:S02]  /*0180*/  IMAD.WIDE R4, R0, 0x4, R4 ;  /* 0x0000000400047825 */ /* 0x008fe400078e0204 */
[----:B------:R-:W5:Y:S04]  /*0190*/  LDG.E.EL.64 R10, desc[UR4][R10.64] ;  /* 0x000000040a0a7981 */ /* 0x000f68000c2e1b00 */
[----:B------:R-:W4:Y:S01]  /*01a0*/  LDG.E.64 R4, desc[UR4][R4.64] ;  /* 0x0000000404047981 */ /* 0x000f22000c1e1b00 */
[----:B------:R-:W-:Y:S01]  /*01b0*/  HFMA2.MMA R14, -RZ, RZ, 1.625, 0 ;  /* 0x3e800000ff0e7435 */ /* 0x000fe200000001ff */
[----:B--2---:R-:W-:Y:S01]  /*01c0*/  FADD R2, R2, 9.9999997473787516356e-06 ;  /* 0x3727c5ac02027421 */ /* 0x004fe20000000000 */
[----:B------:R-:W-:-:S03]  /*01d0*/  FADD R3, R3, 9.9999997473787516356e-06 ;  /* 0x3727c5ac03037421 */ /* 0x000fc60000000000 */
[----:B------:R-:W1:Y:S08]  /*01e0*/  MUFU.SQRT R12, R2 ;  /* 0x00000002000c7308 */ /* 0x000e700000002000 */
[----:B------:R2:W3:Y:S01]  /*01f0*/  MUFU.SQRT R13, R3 ;  /* 0x00000003000d7308 */ /* 0x0004e20000002000 */
[C---:B-1----:R-:W-:Y:S02]  /*0200*/  FSETP.GT.AND P0, PT, R12.reuse, 8.50705917302346158658e+37, PT ;  /* 0x7e8000000c00780b */ /* 0x042fe40003f04000 */
[----:B------:R-:W-:Y:S01]  /*0210*/  FSETP.GEU.AND P2, PT, R12, 1.175494350822287508e-38, PT ;  /* 0x008000000c00780b */ /* 0x000fe20003f4e000 */
[----:B--2---:R-:W1:Y:S01]  /*0220*/  LDC.64 R2, c[0x0][0x238] ;  /* 0x00008e00ff027b82 */ /* 0x004e620000000a00 */
[----:B---3--:R-:W-:-:S02]  /*0230*/  FSETP.GT.AND P1, PT, R13, 8.50705917302346158658e+37, PT ;  /* 0x7e8000000d00780b */ /* 0x008fc40003f24000 */
[----:B------:R-:W-:-:S07]  /*0240*/  FSETP.GEU.AND P3, PT, R13, 1.175494350822287508e-38, PT ;  /* 0x008000000d00780b */ /* 0x000fce0003f6e000 */
[----:B------:R-:W-:-:S04]  /*0250*/  @P0 FMUL R12, R12, 0.25 ;  /* 0x3e8000000c0c0820 */ /* 0x000fc80000400000 */
[----:B------:R-:W-:Y:S01]  /*0260*/  @!P2 FMUL R12, R12, 16777216 ;  /* 0x4b8000000c0ca820 */ /* 0x000fe20000400000 */
[----:B------:R-:W-:-:S04]  /*0270*/  @P1 FMUL R13, R13, 0.25 ;  /* 0x3e8000000d0d1820 */ /* 0x000fc80000400000 */
[----:B------:R-:W-:Y:S01]  /*0280*/  @!P3 FMUL R13, R13, 16777216 ;  /* 0x4b8000000d0db820 */ /* 0x000fe20000400000 */
[----:B------:R-:W2:Y:S01]  /*0290*/  MUFU.RCP R12, R12 ;  /* 0x0000000c000c7308 */ /* 0x000ea20000001000 */
[----:B------:R-:W-:-:S07]  /*02a0*/  FSEL R15, R14, 1, P0 ;  /* 0x3f8000000e0f7808 */ /* 0x000fce0000000000 */
[----:B------:R-:W3:Y:S01]  /*02b0*/  MUFU.RCP R13, R13 ;  /* 0x0000000d000d7308 */ /* 0x000ee20000001000 */
[----:B------:R-:W-:Y:S01]  /*02c0*/  FSEL R14, R14, 1, P1 ;  /* 0x3f8000000e0e7808 */ /* 0x000fe20000800000 */
[----:B------:R-:W-:-:S04]  /*02d0*/  @!P2 FMUL R15, R15, 16777216 ;  /* 0x4b8000000f0fa820 */ /* 0x000fc80000400000 */
[----:B------:R-:W-:Y:S01]  /*02e0*/  @!P3 FMUL R14, R14, 16777216 ;  /* 0x4b8000000e0eb820 */ /* 0x000fe20000400000 */
[----:B----4-:R-:W-:Y:S01]  /*02f0*/  FADD R5, R5, -R7 ;  /* 0x8000000705057221 */ /* 0x010fe20000000000 */
[----:B------:R-:W-:Y:S01]  /*0300*/  FADD R4, R4, -R6 ;  /* 0x8000000604047221 */ /* 0x000fe20000000000 */
[----:B--2---:R-:W-:Y:S01]  /*0310*/  FMUL R15, R12, R15 ;  /* 0x0000000f0c0f7220 */ /* 0x004fe20000400000 */
[----:B---3--:R-:W-:-:S03]  /*0320*/  FMUL R14, R13, R14 ;  /* 0x0000000e0d0e7220 */ /* 0x008fc60000400000 */
[----:B------:R-:W-:Y:S01]  /*0330*/  FMUL R15, R4, R15 ;  /* 0x0000000f040f7220 */ /* 0x000fe20000400000 */
[----:B------:R-:W-:-:S03]  /*0340*/  FMUL R14, R5, R14 ;  /* 0x0000000e050e7220 */ /* 0x000fc60000400000 */
[----:B-----5:R-:W-:Y:S01]  /*0350*/  FFMA R8, R8, R15, R10 ;  /* 0x0000000f08087223 */ /* 0x020fe2000000000a */
[----:B------:R-:W-:-:S04]  /*0360*/  FFMA R9, R9, R14, R11 ;  /* 0x0000000e09097223 */ /* 0x000fc8000000000b */
[----:B------:R-:W-:Y:S02]  /*0370*/  FSETP.GEU.AND P0, PT, R8, RZ, PT ;  /* 0x000000ff0800720b */ /* 0x000fe40003f0e000 */
[C---:B------:R-:W-:Y:S01]  /*0380*/  FSETP.GEU.AND P1, PT, R9.reuse, RZ, PT ;  /* 0x000000ff0900720b */ /* 0x040fe20003f2e000 */
[----:B-1----:R-:W-:Y:S01]  /*0390*/  IMAD.WIDE R2, R0, 0x4, R2 ;  /* 0x0000000400027825 */ /* 0x002fe200078e0202 */
[----:B------:R-:W-:Y:S02]  /*03a0*/  FSEL R8, R8, RZ, P0 ;  /* 0x000000ff08087208 */ /* 0x000fe40000000000 */
[----:B------:R-:W-:-:S05]  /*03b0*/  FSEL R9, R9, RZ, P1 ;  /* 0x000000ff09097208 */ /* 0x000fca0000800000 */
[----:B------:R-:W-:Y:S01]  /*03c0*/  STG.E.64 desc[UR4][R2.64], R8 ;  /* 0x0000000802007986 */ /* 0x000fe2000c101b04 */
[----:B------:R-:W-:Y:S05]  /*03d0*/  EXIT ;  /* 0x000000000000794d */ /* 0x000fea0003800000 */
.L_x_0:
[----:B------:R-:W-:-:S00]  /*03e0*/  BRA `(.L_x_0) ;  /* 0xfffffffc00fc7947 */ /* 0x000fc0000383ffff */
[----:B------:R-:W-:-:S00]  /*03f0*/  NOP ;  /* 0x0000000000007918 */ /* 0x000fc00000000000 */
        /* <DEDUP_REMOVED lines=8> */
.L_x_1:


//--------------------- .nv.global.init           --------------------------
	.section	.nv.global.init,"aw",@progbits
.nv.global.init:
	.type		_$_str,@object
	.size		_$_str,(_$_str_$_2 - _$_str)
_$_str:
        /*0000*/ 	.byte	0x5f, 0x5f, 0x43, 0x55, 0x44, 0x41, 0x5f, 0x46, 0x54, 0x5a, 0x00
	.type		_$_str_$_2,@object
	.size		_$_str_$_2,(.L_1 - _$_str_$_2)
_$_str_$_2:
        /*000b*/ 	.byte	0x5f, 0x5f, 0x43, 0x55, 0x44, 0x41, 0x5f, 0x50, 0x52, 0x45, 0x43, 0x5f, 0x53, 0x51, 0x52, 0x54
        /*001b*/ 	.byte	0x00
.L_1:


//--------------------- .nv.constant0.triton_poi_fused__native_batch_norm_legit_no_training_relu_22 --------------------------
	.section	.nv.constant0.triton_poi_fused__native_batch_norm_legit_no_training_relu_22,"a",@progbits
	.sectionflags	@""
	.align	4
.nv.constant0.triton_poi_fused__native_batch_norm_legit_no_training_relu_22:
	.zero		580
